//
// Generated by NVIDIA NVVM Compiler
//
// Compiler Build ID: CL-36424714
// Cuda compilation tools, release 13.0, V13.0.88
// Based on NVVM 20.0.0
//

.version 9.0
.target sm_100
.address_size 64

	// .globl	_Z8exchangePiiii

.visible .entry _Z8exchangePiiii(
	.param .u64 .ptr .align 1 _Z8exchangePiiii_param_0,
	.param .u32 _Z8exchangePiiii_param_1,
	.param .u32 _Z8exchangePiiii_param_2,
	.param .u32 _Z8exchangePiiii_param_3
)
{
	.reg .pred 	%p<4>;
	.reg .b32 	%r<17>;
	.reg .b64 	%rd<11>;

	ld.param.u64 	%rd6, [_Z8exchangePiiii_param_0];
	ld.param.u32 	%r7, [_Z8exchangePiiii_param_2];
	ld.param.u32 	%r8, [_Z8exchangePiiii_param_3];
	cvta.to.global.u64 	%rd1, %rd6;
	mov.u32 	%r9, %ctaid.x;
	mov.u32 	%r10, %ntid.x;
	mov.u32 	%r11, %tid.x;
	mad.lo.s32 	%r12, %r9, %r10, %r11;
	rem.s32 	%r13, %r12, %r7;
	sub.s32 	%r14, %r12, %r13;
	shl.b32 	%r15, %r14, 1;
	add.s32 	%r1, %r15, %r13;
	xor.b32  	%r2, %r1, %r7;
	and.b32  	%r16, %r1, %r8;
	setp.ne.s32 	%p1, %r16, 0;
	@%p1 bra 	$L__BB0_3;
	mul.wide.s32 	%rd9, %r1, 4;
	add.s64 	%rd2, %rd1, %rd9;
	ld.global.u32 	%r3, [%rd2];
	mul.wide.s32 	%rd10, %r2, 4;
	add.s64 	%rd3, %rd1, %rd10;
	ld.global.u32 	%r4, [%rd3];
	setp.le.s32 	%p3, %r3, %r4;
	@%p3 bra 	$L__BB0_5;
	st.global.u32 	[%rd2], %r4;
	st.global.u32 	[%rd3], %r3;
	bra.uni 	$L__BB0_5;
$L__BB0_3:
	mul.wide.s32 	%rd7, %r1, 4;
	add.s64 	%rd4, %rd1, %rd7;
	ld.global.u32 	%r5, [%rd4];
	mul.wide.s32 	%rd8, %r2, 4;
	add.s64 	%rd5, %rd1, %rd8;
	ld.global.u32 	%r6, [%rd5];
	setp.ge.s32 	%p2, %r5, %r6;
	@%p2 bra 	$L__BB0_5;
	st.global.u32 	[%rd4], %r6;
	st.global.u32 	[%rd5], %r5;
$L__BB0_5:
	ret;

}


// ===== COMPILED SASS (sm_100) =====

	.target	sm_100

	.elftype	@"ET_EXEC"


//--------------------- .note.nv.tkinfo           --------------------------
	.section	.note.nv.tkinfo,"",@"SHT_NOTE"
	.sectionflags	@"SHF_NOTE_NV_TKINFO"
	.tkinfo
        /*0018*/ 	.word	0x00000002
        /*0030*/ 	.string	""
        /*0030*/ 	.string	"ptxas"
        /*0030*/ 	.string	"Cuda compilation tools, release 13.0, V13.0.88"
        /*0030*/ 	.string	"Build cuda_13.0.r13.0/compiler.36424714_0"
        /*0030*/ 	.string	"-arch sm_100 -m 64 "



//--------------------- .note.nv.cuinfo           --------------------------
	.section	.note.nv.cuinfo,"",@"SHT_NOTE"
	.sectionflags	@"SHF_NOTE_NV_CUINFO"
        /*0018*/ 	.short	0x0002
        /*001a*/ 	.short	0x0064
        /*001c*/ 	.short	0x0082
	.zero		2


//--------------------- .nv.info                  --------------------------
	.section	.nv.info,"",@"SHT_CUDA_INFO"
	.align	4


	//----- nvinfo : EIATTR_REGCOUNT
	.align		4
        /*0000*/ 	.byte	0x04, 0x2f
        /*0002*/ 	.short	(.L_1 - .L_0)
	.align		4
.L_0:
        /*0004*/ 	.word	index@(_Z8exchangePiiii)
        /*0008*/ 	.word	0x0000000b


	//----- nvinfo : EIATTR_FRAME_SIZE
	.align		4
.L_1:
        /*000c*/ 	.byte	0x04, 0x11
        /*000e*/ 	.short	(.L_3 - .L_2)
	.align		4
.L_2:
        /*0010*/ 	.word	index@(_Z8exchangePiiii)
        /*0014*/ 	.word	0x00000000


	//----- nvinfo : EIATTR_MIN_STACK_SIZE
	.align		4
.L_3:
        /*0018*/ 	.byte	0x04, 0x12
        /*001a*/ 	.short	(.L_5 - .L_4)
	.align		4
.L_4:
        /*001c*/ 	.word	index@(_Z8exchangePiiii)
        /*0020*/ 	.word	0x00000000
.L_5:


//--------------------- .nv.compat                --------------------------
	.section	.nv.compat,"",@"SHT_CUDA_COMPAT_INFO"
	.align	4
        /*0000*/ 	.byte	0x02, 0x09, 0x00, 0x00, 0x02, 0x02, 0x01, 0x00, 0x02, 0x05, 0x05, 0x00, 0x03, 0x07, 0x01, 0x01
        /*0010*/ 	.byte	0x02, 0x03, 0x00, 0x00, 0x02, 0x06, 0x01, 0x00, 0x04, 0x0b, 0x08, 0x00, 0x09, 0x00, 0x00, 0x00
        /*0020*/ 	.byte	0x00, 0x00, 0x00, 0x00


//--------------------- .nv.info._Z8exchangePiiii --------------------------
	.section	.nv.info._Z8exchangePiiii,"",@"SHT_CUDA_INFO"
	.sectionflags	@""
	.align	4


	//----- nvinfo : EIATTR_CUDA_API_VERSION
	.align		4
        /*0000*/ 	.byte	0x04, 0x37
        /*0002*/ 	.short	(.L_7 - .L_6)
.L_6:
        /*0004*/ 	.word	0x00000082


	//----- nvinfo : EIATTR_KPARAM_INFO
	.align		4
.L_7:
        /*0008*/ 	.byte	0x04, 0x17
        /*000a*/ 	.short	(.L_9 - .L_8)
.L_8:
        /*000c*/ 	.word	0x00000000
        /*0010*/ 	.short	0x0003
        /*0012*/ 	.short	0x0010
        /*0014*/ 	.byte	0x00, 0xf0, 0x11, 0x00


	//----- nvinfo : EIATTR_KPARAM_INFO
	.align		4
.L_9:
        /*0018*/ 	.byte	0x04, 0x17
        /*001a*/ 	.short	(.L_11 - .L_10)
.L_10:
        /*001c*/ 	.word	0x00000000
        /*0020*/ 	.short	0x0002
        /*0022*/ 	.short	0x000c
        /*0024*/ 	.byte	0x00, 0xf0, 0x11, 0x00


	//----- nvinfo : EIATTR_KPARAM_INFO
	.align		4
.L_11:
        /*0028*/ 	.byte	0x04, 0x17
        /*002a*/ 	.short	(.L_13 - .L_12)
.L_12:
        /*002c*/ 	.word	0x00000000
        /*0030*/ 	.short	0x0001
        /*0032*/ 	.short	0x0008
        /*0034*/ 	.byte	0x00, 0xf0, 0x11, 0x00


	//----- nvinfo : EIATTR_KPARAM_INFO
	.align		4
.L_13:
        /*0038*/ 	.byte	0x04, 0x17
        /*003a*/ 	.short	(.L_15 - .L_14)
.L_14:
        /*003c*/ 	.word	0x00000000
        /*0040*/ 	.short	0x0000
        /*0042*/ 	.short	0x0000
        /*0044*/ 	.byte	0x00, 0xf5, 0x21, 0x00


	//----- nvinfo : EIATTR_SPARSE_MMA_MASK
	.align		4
.L_15:
        /*0048*/ 	.byte	0x03, 0x50
        /*004a*/ 	.short	0x0000


	//----- nvinfo : EIATTR_MAXREG_COUNT
	.align		4
        /*004c*/ 	.byte	0x03, 0x1b
        /*004e*/ 	.short	0x00ff


	//----- nvinfo : EIATTR_MERCURY_ISA_VERSION
	.align		4
        /*0050*/ 	.byte	0x03, 0x5f
        /*0052*/ 	.short	0x0101


	//----- nvinfo : EIATTR_VRC_CTA_INIT_COUNT
	.align		4
        /*0054*/ 	.byte	0x02, 0x4a
	.zero		1
	.zero		1


	//----- nvinfo : EIATTR_EXIT_INSTR_OFFSETS
	.align		4
        /*0058*/ 	.byte	0x04, 0x1c
        /*005a*/ 	.short	(.L_17 - .L_16)


	//   ....[0]....
.L_16:
        /*005c*/ 	.word	0x00000280


	//   ....[1]....
        /*0060*/ 	.word	0x000002b0


	//   ....[2]....
        /*0064*/ 	.word	0x00000320


	//   ....[3]....
        /*0068*/ 	.word	0x00000350


	//----- nvinfo : EIATTR_CRS_STACK_SIZE
	.align		4
.L_17:
        /*006c*/ 	.byte	0x04, 0x1e
        /*006e*/ 	.short	(.L_19 - .L_18)
.L_18:
        /*0070*/ 	.word	0x00000000


	//----- nvinfo : EIATTR_CBANK_PARAM_SIZE
	.align		4
.L_19:
        /*0074*/ 	.byte	0x03, 0x19
        /*0076*/ 	.short	0x0014


	//----- nvinfo : EIATTR_PARAM_CBANK
	.align		4
        /*0078*/ 	.byte	0x04, 0x0a
        /*007a*/ 	.short	(.L_21 - .L_20)
	.align		4
.L_20:
        /*007c*/ 	.word	index@(.nv.constant0._Z8exchangePiiii)
        /*0080*/ 	.short	0x0380
        /*0082*/ 	.short	0x0014


	//----- nvinfo : EIATTR_SW_WAR
	.align		4
.L_21:
        /*0084*/ 	.byte	0x04, 0x36
        /*0086*/ 	.short	(.L_23 - .L_22)
.L_22:
        /*0088*/ 	.word	0x00000008
.L_23:


//--------------------- .nv.callgraph             --------------------------
	.section	.nv.callgraph,"",@"SHT_CUDA_CALLGRAPH"
	.align	4
	.sectionentsize	8
	.align		4
        /*0000*/ 	.word	0x00000000
	.align		4
        /*0004*/ 	.word	0xffffffff
	.align		4
        /*0008*/ 	.word	0x00000000
	.align		4
        /*000c*/ 	.word	0xfffffffe
	.align		4
        /*0010*/ 	.word	0x00000000
	.align		4
        /*0014*/ 	.word	0xfffffffd
	.align		4
        /*0018*/ 	.word	0x00000000
	.align		4
        /*001c*/ 	.word	0xfffffffc


//--------------------- .text._Z8exchangePiiii    --------------------------
	.section	.text._Z8exchangePiiii,"ax",@progbits
	.align	128
        .global         _Z8exchangePiiii
        .type           _Z8exchangePiiii,@function
        .size           _Z8exchangePiiii,(.L_x_2 - _Z8exchangePiiii)
        .other          _Z8exchangePiiii,@"STO_CUDA_ENTRY STV_DEFAULT"
_Z8exchangePiiii:
.text._Z8exchangePiiii:
[----:B------:R-:W-:Y:S08]  /*0000*/  LDC R1, c[0x0][0x37c] ;  /* 0x0000df00ff017b82 */ /* 0x000ff00000000800 */
[----:B------:R-:W0:Y:S01]  /*0010*/  LDC R6, c[0x0][0x38c] ;  /* 0x0000e300ff067b82 */ /* 0x000e220000000800 */
[----:B------:R-:W1:Y:S07]  /*0020*/  S2R R5, SR_TID.X ;  /* 0x0000000000057919 */ /* 0x000e6e0000002100 */
[----:B------:R-:W1:Y:S08]  /*0030*/  S2UR UR4, SR_CTAID.X ;  /* 0x00000000000479c3 */ /* 0x000e700000002500 */
[----:B------:R-:W1:Y:S01]  /*0040*/  LDC R0, c[0x0][0x360] ;  /* 0x0000d800ff007b82 */ /* 0x000e620000000800 */
[----:B0-----:R-:W-:-:S04]  /*0050*/  IABS R7, R6 ;  /* 0x0000000600077213 */ /* 0x001fc80000000000 */
[----:B------:R-:W0:Y:S01]  /*0060*/  I2F.RP R4, R7 ;  /* 0x0000000700047306 */ /* 0x000e220000209400 */
[----:B-1----:R-:W-:Y:S01]  /*0070*/  IMAD R0, R0, UR4, R5 ;  /* 0x0000000400007c24 */ /* 0x002fe2000f8e0205 */
[----:B------:R-:W1:Y:S06]  /*0080*/  LDCU UR4, c[0x0][0x390] ;  /* 0x00007200ff0477ac */ /* 0x000e6c0008000800 */
[----:B0-----:R-:W0:Y:S01]  /*0090*/  MUFU.RCP R4, R4 ;  /* 0x0000000400047308 */ /* 0x001e220000001000 */
[----:B------:R-:W-:Y:S01]  /*00a0*/  ISETP.GE.AND P2, PT, R0, RZ, PT ;  /* 0x000000ff0000720c */ /* 0x000fe20003f46270 */
[----:B0-----:R-:W-:Y:S01]  /*00b0*/  VIADD R2, R4, 0xffffffe ;  /* 0x0ffffffe04027836 */ /* 0x001fe20000000000 */
[----:B------:R-:W-:-:S05]  /*00c0*/  IABS R4, R0 ;  /* 0x0000000000047213 */ /* 0x000fca0000000000 */
[----:B------:R0:W2:Y:S02]  /*00d0*/  F2I.FTZ.U32.TRUNC.NTZ R3, R2 ;  /* 0x0000000200037305 */ /* 0x0000a4000021f000 */
[----:B0-----:R-:W-:Y:S01]  /*00e0*/  IMAD.MOV.U32 R2, RZ, RZ, RZ ;  /* 0x000000ffff027224 */ /* 0x001fe200078e00ff */
[----:B--2---:R-:W-:-:S05]  /*00f0*/  IADD3 R8, PT, PT, RZ, -R3, RZ ;  /* 0x80000003ff087210 */ /* 0x004fca0007ffe0ff */
[----:B------:R-:W-:-:S04]  /*0100*/  IMAD R5, R8, R7, RZ ;  /* 0x0000000708057224 */ /* 0x000fc800078e02ff */
[----:B------:R-:W-:-:S06]  /*0110*/  IMAD.HI.U32 R3, R3, R5, R2 ;  /* 0x0000000503037227 */ /* 0x000fcc00078e0002 */
[----:B------:R-:W-:-:S05]  /*0120*/  IMAD.HI.U32 R3, R3, R4, RZ ;  /* 0x0000000403037227 */ /* 0x000fca00078e00ff */
[----:B------:R-:W-:-:S05]  /*0130*/  IADD3 R3, PT, PT, -R3, RZ, RZ ;  /* 0x000000ff03037210 */ /* 0x000fca0007ffe1ff */
[----:B------:R-:W-:-:S05]  /*0140*/  IMAD R2, R7, R3, R4 ;  /* 0x0000000307027224 */ /* 0x000fca00078e0204 */
[----:B------:R-:W-:-:S13]  /*0150*/  ISETP.GT.U32.AND P0, PT, R7, R2, PT ;  /* 0x000000020700720c */ /* 0x000fda0003f04070 */
[----:B------:R-:W-:Y:S01]  /*0160*/  @!P0 IMAD.IADD R2, R2, 0x1, -R7 ;  /* 0x0000000102028824 */ /* 0x000fe200078e0a07 */
[----:B------:R-:W-:-:S04]  /*0170*/  ISETP.NE.AND P0, PT, R6, RZ, PT ;  /* 0x000000ff0600720c */ /* 0x000fc80003f05270 */
[----:B------:R-:W-:-:S13]  /*0180*/  ISETP.GT.U32.AND P1, PT, R7, R2, PT ;  /* 0x000000020700720c */ /* 0x000fda0003f24070 */
[----:B------:R-:W-:-:S05]  /*0190*/  @!P1 IADD3 R2, PT, PT, R2, -R7, RZ ;  /* 0x8000000702029210 */ /* 0x000fca0007ffe0ff */
[----:B------:R-:W-:Y:S01]  /*01a0*/  @!P2 IMAD.MOV R2, RZ, RZ, -R2 ;  /* 0x000000ffff02a224 */ /* 0x000fe200078e0a02 */
[----:B------:R-:W-:-:S04]  /*01b0*/  @!P0 LOP3.LUT R2, RZ, R6, RZ, 0x33, !PT ;  /* 0x00000006ff028212 */ /* 0x000fc800078e33ff */
[----:B------:R-:W-:-:S05]  /*01c0*/  IADD3 R3, PT, PT, R0, -R2, RZ ;  /* 0x8000000200037210 */ /* 0x000fca0007ffe0ff */
[----:B------:R-:W-:-:S05]  /*01d0*/  IMAD R5, R3, 0x2, R2 ;  /* 0x0000000203057824 */ /* 0x000fca00078e0202 */
[C---:B-1----:R-:W-:Y:S01]  /*01e0*/  LOP3.LUT P0, RZ, R5.reuse, UR4, RZ, 0xc0, !PT ;  /* 0x0000000405ff7c12 */ /* 0x042fe2000f80c0ff */
[----:B------:R-:W0:Y:S01]  /*01f0*/  LDCU.64 UR4, c[0x0][0x358] ;  /* 0x00006b00ff0477ac */ /* 0x000e220008000a00 */
[----:B------:R-:W-:-:S11]  /*0200*/  LOP3.LUT R7, R5, R6, RZ, 0x3c, !PT ;  /* 0x0000000605077212 */ /* 0x000fd600078e3cff */
[----:B------:R-:W-:Y:S05]  /*0210*/  @P0 BRA `(.L_x_0) ;  /* 0x0000000000280947 */ /* 0x000fea0003800000 */
[----:B------:R-:W1:Y:S02]  /*0220*/  LDC.64 R2, c[0x0][0x380] ;  /* 0x0000e000ff027b82 */ /* 0x000e640000000a00 */
[----:B-1----:R-:W-:-:S04]  /*0230*/  IMAD.WIDE R4, R5, 0x4, R2 ;  /* 0x0000000405047825 */ /* 0x002fc800078e0202 */
[----:B------:R-:W-:Y:S02]  /*0240*/  IMAD.WIDE R2, R7, 0x4, R2 ;  /* 0x0000000407027825 */ /* 0x000fe400078e0202 */
[----:B0-----:R-:W2:Y:S04]  /*0250*/  LDG.E R7, desc[UR4][R4.64] ;  /* 0x0000000404077981 */ /* 0x001ea8000c1e1900 */
[----:B------:R-:W2:Y:S02]  /*0260*/  LDG.E R0, desc[UR4][R2.64] ;  /* 0x0000000402007981 */ /* 0x000ea4000c1e1900 */
[----:B--2---:R-:W-:-:S13]  /*0270*/  ISETP.GT.AND P0, PT, R7, R0, PT ;  /* 0x000000000700720c */ /* 0x004fda0003f04270 */
[----:B------:R-:W-:Y:S05]  /*0280*/  @!P0 EXIT ;  /* 0x000000000000894d */ /* 0x000fea0003800000 */
[----:B------:R-:W-:Y:S04]  /*0290*/  STG.E desc[UR4][R4.64], R0 ;  /* 0x0000000004007986 */ /* 0x000fe8000c101904 */
[----:B------:R-:W-:Y:S01]  /*02a0*/  STG.E desc[UR4][R2.64], R7 ;  /* 0x0000000702007986 */ /* 0x000fe2000c101904 */
[----:B------:R-:W-:Y:S05]  /*02b0*/  EXIT ;  /* 0x000000000000794d */ /* 0x000fea0003800000 */
.L_x_0:
[----:B------:R-:W1:Y:S02]  /*02c0*/  LDC.64 R2, c[0x0][0x380] ;  /* 0x0000e000ff027b82 */ /* 0x000e640000000a00 */
[----:B-1----:R-:W-:-:S04]  /*02d0*/  IMAD.WIDE R4, R5, 0x4, R2 ;  /* 0x0000000405047825 */ /* 0x002fc800078e0202 */
[----:B------:R-:W-:Y:S02]  /*02e0*/  IMAD.WIDE R2, R7, 0x4, R2 ;  /* 0x0000000407027825 */ /* 0x000fe400078e0202 */
[----:B0-----:R-:W2:Y:S04]  /*02f0*/  LDG.E R7, desc[UR4][R4.64] ;  /* 0x0000000404077981 */ /* 0x001ea8000c1e1900 */
[----:B------:R-:W2:Y:S02]  /*0300*/  LDG.E R0, desc[UR4][R2.64] ;  /* 0x0000000402007981 */ /* 0x000ea4000c1e1900 */
[----:B--2---:R-:W-:-:S13]  /*0310*/  ISETP.GE.AND P0, PT, R7, R0, PT ;  /* 0x000000000700720c */ /* 0x004fda0003f06270 */
[----:B------:R-:W-:Y:S05]  /*0320*/  @P0 EXIT ;  /* 0x000000000000094d */ /* 0x000fea0003800000 */
[----:B------:R-:W-:Y:S04]  /*0330*/  STG.E desc[UR4][R4.64], R0 ;  /* 0x0000000004007986 */ /* 0x000fe8000c101904 */
[----:B------:R-:W-:Y:S01]  /*0340*/  STG.E desc[UR4][R2.64], R7 ;  /* 0x0000000702007986 */ /* 0x000fe2000c101904 */
[----:B------:R-:W-:Y:S05]  /*0350*/  EXIT ;  /* 0x000000000000794d */ /* 0x000fea0003800000 */
.L_x_1:
[----:B------:R-:W-:-:S00]  /*0360*/  BRA `(.L_x_1) ;  /* 0xfffffffc00fc7947 */ /* 0x000fc0000383ffff */
[----:B------:R-:W-:-:S00]  /*0370*/  NOP ;  /* 0x0000000000007918 */ /* 0x000fc00000000000 */
        /* <DEDUP_REMOVED lines=8> */
.L_x_2:


//--------------------- .nv.shared.reserved.0     --------------------------
	.section	.nv.shared.reserved.0,"aw",@nobits
	.weak		__nv_reservedSMEM_offset_0_alias
	.size		__nv_reservedSMEM_offset_0_alias, 0, 64
	.other		__nv_reservedSMEM_offset_0_alias,@"STO_CUDA_RESERVED_SHARED STV_DEFAULT"
__nv_reservedSMEM_offset_0_alias:
	.zero		0
	.zero		64


//--------------------- .nv.constant0._Z8exchangePiiii --------------------------
	.section	.nv.constant0._Z8exchangePiiii,"a",@progbits
	.sectionflags	@""
	.align	4
.nv.constant0._Z8exchangePiiii:
	.zero		916


//--------------------- SYMBOLS --------------------------

	.type		.nv.reservedSmem.offset0,@object
	.size		.nv.reservedSmem.offset0,0x4
